	.headerflags	@"EF_CUDA_TEXMODE_UNIFIED EF_CUDA_64BIT_ADDRESS EF_CUDA_ACCELERATORS EF_CUDA_SM90 EF_CUDA_VIRTUAL_SM(EF_CUDA_SM90)"
	.elftype	@"ET_EXEC"


//--------------------- .nv.info                  --------------------------
	.section	.nv.info,"",@"SHT_CUDA_INFO"
	.align	4


	//----- nvinfo : EIATTR_REGCOUNT
	.align		4
        /*0000*/ 	.byte	0x04, 0x2f
        /*0002*/ 	.short	(.L_3 - .L_2)
	.align		4
.L_2:
        /*0004*/ 	.word	index@(triton_poi_fused__native_batch_norm_legit_no_training_hardtanh_14)
        /*0008*/ 	.word	0x00000026


	//----- nvinfo : EIATTR_MIN_STACK_SIZE
	.align		4
.L_3:
        /*000c*/ 	.byte	0x04, 0x12
        /*000e*/ 	.short	(.L_5 - .L_4)
	.align		4
.L_4:
        /*0010*/ 	.word	index@(triton_poi_fused__native_batch_norm_legit_no_training_hardtanh_14)
        /*0014*/ 	.word	0x00000000


	//----- nvinfo : EIATTR_FRAME_SIZE
	.align		4
.L_5:
        /*0018*/ 	.byte	0x04, 0x11
        /*001a*/ 	.short	(.L_7 - .L_6)
	.align		4
.L_6:
        /*001c*/ 	.word	index@(triton_poi_fused__native_batch_norm_legit_no_training_hardtanh_14)
        /*0020*/ 	.word	0x00000000


	//----- nvinfo : EIATTR_MIN_STACK_SIZE
	.align		4
.L_7:
        /*0024*/ 	.byte	0x04, 0x12
        /*0026*/ 	.short	(.L_9 - .L_8)
	.align		4
.L_8:
        /*0028*/ 	.word	index@(triton_poi_fused__native_batch_norm_legit_no_training_hardtanh_14)
        /*002c*/ 	.word	0x00000000
.L_9:


//--------------------- .nv.info.triton_poi_fused__native_batch_norm_legit_no_training_hardtanh_14 --------------------------
	.section	.nv.info.triton_poi_fused__native_batch_norm_legit_no_training_hardtanh_14,"",@"SHT_CUDA_INFO"
	.sectionflags	@""
	.align	4


	//----- nvinfo : EIATTR_CUDA_API_VERSION
	.align		4
        /*0000*/ 	.byte	0x04, 0x37
        /*0002*/ 	.short	(.L_11 - .L_10)
.L_10:
        /*0004*/ 	.word	0x0000007c


	//----- nvinfo : EIATTR_KPARAM_INFO
	.align		4
.L_11:
        /*0008*/ 	.byte	0x04, 0x17
        /*000a*/ 	.short	(.L_13 - .L_12)
.L_12:
        /*000c*/ 	.word	0x00000000
        /*0010*/ 	.short	0x0006
        /*0012*/ 	.short	0x0030
        /*0014*/ 	.byte	0x00, 0xf0, 0x11, 0x00


	//----- nvinfo : EIATTR_KPARAM_INFO
	.align		4
.L_13:
        /*0018*/ 	.byte	0x04, 0x17
        /*001a*/ 	.short	(.L_15 - .L_14)
.L_14:
        /*001c*/ 	.word	0x00000000
        /*0020*/ 	.short	0x0005
        /*0022*/ 	.short	0x0028
        /*0024*/ 	.byte	0x00, 0xf4, 0x21, 0x00


	//----- nvinfo : EIATTR_KPARAM_INFO
	.align		4
.L_15:
        /*0028*/ 	.byte	0x04, 0x17
        /*002a*/ 	.short	(.L_17 - .L_16)
.L_16:
        /*002c*/ 	.word	0x00000000
        /*0030*/ 	.short	0x0004
        /*0032*/ 	.short	0x0020
        /*0034*/ 	.byte	0x00, 0xf4, 0x21, 0x00


	//----- nvinfo : EIATTR_KPARAM_INFO
	.align		4
.L_17:
        /*0038*/ 	.byte	0x04, 0x17
        /*003a*/ 	.short	(.L_19 - .L_18)
.L_18:
        /*003c*/ 	.word	0x00000000
        /*0040*/ 	.short	0x0003
        /*0042*/ 	.short	0x0018
        /*0044*/ 	.byte	0x00, 0xf4, 0x21, 0x00


	//----- nvinfo : EIATTR_KPARAM_INFO
	.align		4
.L_19:
        /*0048*/ 	.byte	0x04, 0x17
        /*004a*/ 	.short	(.L_21 - .L_20)
.L_20:
        /*004c*/ 	.word	0x00000000
        /*0050*/ 	.short	0x0002
        /*0052*/ 	.short	0x0010
        /*0054*/ 	.byte	0x00, 0xf4, 0x21, 0x00


	//----- nvinfo : EIATTR_KPARAM_INFO
	.align		4
.L_21:
        /*0058*/ 	.byte	0x04, 0x17
        /*005a*/ 	.short	(.L_23 - .L_22)
.L_22:
        /*005c*/ 	.word	0x00000000
        /*0060*/ 	.short	0x0001
        /*0062*/ 	.short	0x0008
        /*0064*/ 	.byte	0x00, 0xf4, 0x21, 0x00


	//----- nvinfo : EIATTR_KPARAM_INFO
	.align		4
.L_23:
        /*0068*/ 	.byte	0x04, 0x17
        /*006a*/ 	.short	(.L_25 - .L_24)
.L_24:
        /*006c*/ 	.word	0x00000000
        /*0070*/ 	.short	0x0000
        /*0072*/ 	.short	0x0000
        /*0074*/ 	.byte	0x00, 0xf4, 0x21, 0x00


	//----- nvinfo : EIATTR_SPARSE_MMA_MASK
	.align		4
.L_25:
        /*0078*/ 	.byte	0x03, 0x50
        /*007a*/ 	.short	0x0000


	//----- nvinfo : EIATTR_MAXREG_COUNT
	.align		4
        /*007c*/ 	.byte	0x03, 0x1b
        /*007e*/ 	.short	0x00ff


	//----- nvinfo : EIATTR_EXIT_INSTR_OFFSETS
	.align		4
        /*0080*/ 	.byte	0x04, 0x1c
        /*0082*/ 	.short	(.L_27 - .L_26)


	//   ....[0]....
.L_26:
        /*0084*/ 	.word	0x00000bd0


	//----- nvinfo : EIATTR_REQNTID
	.align		4
.L_27:
        /*0088*/ 	.byte	0x04, 0x10
        /*008a*/ 	.short	(.L_29 - .L_28)
.L_28:
        /*008c*/ 	.word	0x00000080
        /*0090*/ 	.word	0x00000001
        /*0094*/ 	.word	0x00000001


	//----- nvinfo : EIATTR_CBANK_PARAM_SIZE
	.align		4
.L_29:
        /*0098*/ 	.byte	0x03, 0x19
        /*009a*/ 	.short	0x0034


	//----- nvinfo : EIATTR_PARAM_CBANK
	.align		4
        /*009c*/ 	.byte	0x04, 0x0a
        /*009e*/ 	.short	(.L_31 - .L_30)
	.align		4
.L_30:
        /*00a0*/ 	.word	index@(.nv.constant0.triton_poi_fused__native_batch_norm_legit_no_training_hardtanh_14)
        /*00a4*/ 	.short	0x0210
        /*00a6*/ 	.short	0x0034


	//----- nvinfo : EIATTR_SW_WAR
	.align		4
.L_31:
        /*00a8*/ 	.byte	0x04, 0x36
        /*00aa*/ 	.short	(.L_33 - .L_32)
.L_32:
        /*00ac*/ 	.word	0x00000008
.L_33:


//--------------------- .nv.callgraph             --------------------------
	.section	.nv.callgraph,"",@"SHT_CUDA_CALLGRAPH"
	.align	4
	.sectionentsize	8
	.align		4
        /*0000*/ 	.word	0x00000000
	.align		4
        /*0004*/ 	.word	0xffffffff
	.align		4
        /*0008*/ 	.word	0x00000000
	.align		4
        /*000c*/ 	.word	0xfffffffe
	.align		4
        /*0010*/ 	.word	0x00000000
	.align		4
        /*0014*/ 	.word	0xfffffffd
	.align		4
        /*0018*/ 	.word	0x00000000
	.align		4
        /*001c*/ 	.word	0xfffffffc


//--------------------- .nv.constant4             --------------------------
	.section	.nv.constant4,"a",@progbits
	.align	8
	.align		8
.nv.constant4:
        /*0000*/ 	.dword	_$_str
	.align		8
        /*0008*/ 	.dword	_$_str_$_2


//--------------------- .text.triton_poi_fused__native_batch_norm_legit_no_training_hardtanh_14 --------------------------
	.section	.text.triton_poi_fused__native_batch_norm_legit_no_training_hardtanh_14,"ax",@progbits
	.align	128
        .global         triton_poi_fused__native_batch_norm_legit_no_training_hardtanh_14
        .type           triton_poi_fused__native_batch_norm_legit_no_training_hardtanh_14,@function
        .size           triton_poi_fused__native_batch_norm_legit_no_training_hardtanh_14,(.L_x_1 - triton_poi_fused__native_batch_norm_legit_no_training_hardtanh_14)
        .other          triton_poi_fused__native_batch_norm_legit_no_training_hardtanh_14,@"STO_CUDA_ENTRY STV_DEFAULT"
triton_poi_fused__native_batch_norm_legit_no_training_hardtanh_14:
.text.triton_poi_fused__native_batch_norm_legit_no_training_hardtanh_14:
[----:B------:R-:W-:Y:S01]  /*0000*/  LDC R1, c[0x0][0x28] ;  /* 0x00000a00ff017b82 */ /* 0x000fe20000000800 */
[----:B------:R-:W1:Y:S07]  /*0010*/  S2R R0, SR_TID.X ;  /* 0x0000000000007919 */ /* 0x000e6e0000002100 */
[----:B------:R-:W2:Y:S01]  /*0020*/  LDC.64 R16, c[0x0][0x220] ;  /* 0x00008800ff107b82 */ /* 0x000ea20000000a00 */
[----:B------:R-:W-:Y:S01]  /*0030*/  ULDC.64 UR4, c[0x0][0x208] ;  /* 0x0000820000047ab9 */ /* 0x000fe20000000a00 */
[----:B------:R-:W3:Y:S06]  /*0040*/  S2R R3, SR_CTAID.X ;  /* 0x0000000000037919 */ /* 0x000eec0000002500 */
[----:B------:R-:W4:Y:S08]  /*0050*/  LDC.64 R20, c[0x0][0x218] ;  /* 0x00008600ff147b82 */ /* 0x000f300000000a00 */
[----:B------:R-:W5:Y:S08]  /*0060*/  LDC.64 R22, c[0x0][0x210] ;  /* 0x00008400ff167b82 */ /* 0x000f700000000a00 */
[----:B------:R-:W5:Y:S01]  /*0070*/  LDC.64 R32, c[0x0][0x230] ;  /* 0x00008c00ff207b82 */ /* 0x000f620000000a00 */
[----:B-1----:R-:W-:-:S04]  /*0080*/  SHF.L.U32 R0, R0, 0x2, RZ ;  /* 0x0000000200007819 */ /* 0x002fc800000006ff */
[----:B------:R-:W-:-:S04]  /*0090*/  LOP3.LUT R0, R0, 0x1fc, RZ, 0xc0, !PT ;  /* 0x000001fc00007812 */ /* 0x000fc800078ec0ff */
[----:B---3--:R-:W-:-:S05]  /*00a0*/  LEA R2, R3, R0, 0xa ;  /* 0x0000000003027211 */ /* 0x008fca00078e50ff */
[----:B------:R-:W-:-:S05]  /*00b0*/  IMAD.HI R0, R2, 0x2aaaaaab, RZ ;  /* 0x2aaaaaab02007827 */ /* 0x000fca00078e02ff */
[----:B------:R-:W-:-:S04]  /*00c0*/  SHF.R.U32.HI R3, RZ, 0x1f, R0 ;  /* 0x0000001fff037819 */ /* 0x000fc80000011600 */
[----:B------:R-:W-:-:S05]  /*00d0*/  LEA.HI R3, R0, R3, RZ, 0x1b ;  /* 0x0000000300037211 */ /* 0x000fca00078fd8ff */
[----:B------:R-:W-:-:S04]  /*00e0*/  IMAD R19, R3, -0xc0, R2 ;  /* 0xffffff4003137824 */ /* 0x000fc800078e0202 */
[----:B--2---:R-:W-:-:S06]  /*00f0*/  IMAD.WIDE R12, R19, 0x4, R16 ;  /* 0x00000004130c7825 */ /* 0x004fcc00078e0210 */
[----:B------:R-:W2:Y:S01]  /*0100*/  LDG.E.EL.128 R12, desc[UR4][R12.64] ;  /* 0x000000040c0c7981 */ /* 0x000ea2000c2e1d00 */
[----:B------:R-:W-:Y:S01]  /*0110*/  IADD3 R3, R2, 0x200, RZ ;  /* 0x0000020002037810 */ /* 0x000fe20007ffe0ff */
[----:B----4-:R-:W-:-:S04]  /*0120*/  IMAD.WIDE R8, R19, 0x4, R20 ;  /* 0x0000000413087825 */ /* 0x010fc800078e0214 */
[----:B------:R-:W-:Y:S02]  /*0130*/  IMAD.HI R0, R3, 0x2aaaaaab, RZ ;  /* 0x2aaaaaab03007827 */ /* 0x000fe400078e02ff */
[----:B------:R-:W3:Y:S02]  /*0140*/  LDG.E.EL.128 R8, desc[UR4][R8.64] ;  /* 0x0000000408087981 */ /* 0x000ee4000c2e1d00 */
[----:B-----5:R-:W-:Y:S01]  /*0150*/  IMAD.WIDE R22, R2, 0x4, R22 ;  /* 0x0000000402167825 */ /* 0x020fe200078e0216 */
[----:B------:R-:W-:-:S04]  /*0160*/  SHF.R.U32.HI R25, RZ, 0x1f, R0 ;  /* 0x0000001fff197819 */ /* 0x000fc80000011600 */
[----:B------:R-:W3:Y:S01]  /*0170*/  LDG.E.128 R4, desc[UR4][R22.64] ;  /* 0x0000000416047981 */ /* 0x000ee2000c1e1d00 */
[----:B------:R-:W-:-:S03]  /*0180*/  LEA.HI R0, R0, R25, RZ, 0x1b ;  /* 0x0000001900007211 */ /* 0x000fc600078fd8ff */
[----:B------:R1:W4:Y:S02]  /*0190*/  LDG.E.128 R28, desc[UR4][R22.64+0x800] ;  /* 0x00080004161c7981 */ /* 0x000324000c1e1d00 */
[----:B------:R-:W-:-:S04]  /*01a0*/  IMAD R3, R0, -0xc0, R3 ;  /* 0xffffff4000037824 */ /* 0x000fc800078e0203 */
[----:B------:R-:W-:Y:S01]  /*01b0*/  IMAD.WIDE R24, R3, 0x4, R20 ;  /* 0x0000000403187825 */ /* 0x000fe200078e0214 */
[----:B-1----:R-:W1:Y:S05]  /*01c0*/  LDC.64 R22, c[0x0][0x228] ;  /* 0x00008a00ff167b82 */ /* 0x002e6a0000000a00 */
[----:B------:R-:W4:Y:S01]  /*01d0*/  LDG.E.EL.128 R24, desc[UR4][R24.64] ;  /* 0x0000000418187981 */ /* 0x000f22000c2e1d00 */
[----:B------:R-:W-:Y:S01]  /*01e0*/  HFMA2.MMA R0, -RZ, RZ, 1.625, 0 ;  /* 0x3e800000ff007435 */ /* 0x000fe200000001ff */
[----:B-1----:R-:W-:-:S04]  /*01f0*/  IMAD.WIDE R34, R19, 0x4, R22 ;  /* 0x0000000413227825 */ /* 0x002fc800078e0216 */
[----:B--2---:R-:W-:Y:S01]  /*0200*/  FADD R18, R12, 9.9999997473787516356e-06 ;  /* 0x3727c5ac0c127421 */ /* 0x004fe20000000000 */
[----:B------:R-:W-:-:S05]  /*0210*/  FADD R20, R13, 9.9999997473787516356e-06 ;  /* 0x3727c5ac0d147421 */ /* 0x000fca0000000000 */
[----:B------:R-:W1:Y:S01]  /*0220*/  MUFU.SQRT R18, R18 ;  /* 0x0000001200127308 */ /* 0x000e620000002000 */
[----:B------:R-:W-:-:S07]  /*0230*/  FADD R14, R14, 9.9999997473787516356e-06 ;  /* 0x3727c5ac0e0e7421 */ /* 0x000fce0000000000 */
[----:B------:R-:W2:Y:S01]  /*0240*/  MUFU.SQRT R20, R20 ;  /* 0x0000001400147308 */ /* 0x000ea20000002000 */
[----:B------:R-:W-:-:S07]  /*0250*/  FADD R15, R15, 9.9999997473787516356e-06 ;  /* 0x3727c5ac0f0f7421 */ /* 0x000fce0000000000 */
[----:B------:R-:W5:Y:S01]  /*0260*/  MUFU.SQRT R12, R14 ;  /* 0x0000000e000c7308 */ /* 0x000f620000002000 */
[----:B-1----:R-:W-:-:S07]  /*0270*/  FSETP.GT.AND P6, PT, R18, 8.50705917302346158658e+37, PT ;  /* 0x7e8000001200780b */ /* 0x002fce0003fc4000 */
[----:B------:R-:W1:Y:S01]  /*0280*/  MUFU.SQRT R13, R15 ;  /* 0x0000000f000d7308 */ /* 0x000e620000002000 */
[----:B--2---:R-:W-:Y:S02]  /*0290*/  FSETP.GT.AND P5, PT, R20, 8.50705917302346158658e+37, PT ;  /* 0x7e8000001400780b */ /* 0x004fe40003fa4000 */
[----:B------:R-:W-:Y:S02]  /*02a0*/  FSETP.GEU.AND P4, PT, R18, 1.175494350822287508e-38, PT ;  /* 0x008000001200780b */ /* 0x000fe40003f8e000 */
[----:B------:R-:W-:Y:S02]  /*02b0*/  FSETP.GEU.AND P3, PT, R20, 1.175494350822287508e-38, PT ;  /* 0x008000001400780b */ /* 0x000fe40003f6e000 */
[----:B-----5:R-:W-:Y:S01]  /*02c0*/  FSETP.GT.AND P2, PT, R12, 8.50705917302346158658e+37, PT ;  /* 0x7e8000000c00780b */ /* 0x020fe20003f44000 */
[----:B------:R-:W-:Y:S01]  /*02d0*/  @P6 FMUL R18, R18, 0.25 ;  /* 0x3e80000012126820 */ /* 0x000fe20000400000 */
[----:B---3--:R-:W-:Y:S01]  /*02e0*/  FADD R4, R4, -R8 ;  /* 0x8000000804047221 */ /* 0x008fe20000000000 */
[----:B------:R-:W-:-:S02]  /*02f0*/  FSETP.GEU.AND P0, PT, R12, 1.175494350822287508e-38, PT ;  /* 0x008000000c00780b */ /* 0x000fc40003f0e000 */
[----:B------:R-:W-:Y:S02]  /*0300*/  FSEL R8, R0, 1, P6 ;  /* 0x3f80000000087808 */ /* 0x000fe40003000000 */
[----:B------:R-:W-:Y:S01]  /*0310*/  @P5 FMUL R20, R20, 0.25 ;  /* 0x3e80000014145820 */ /* 0x000fe20000400000 */
[C---:B-1----:R-:W-:Y:S01]  /*0320*/  FSETP.GT.AND P1, PT, R13.reuse, 8.50705917302346158658e+37, PT ;  /* 0x7e8000000d00780b */ /* 0x042fe20003f24000 */
[----:B------:R-:W-:Y:S01]  /*0330*/  @!P4 FMUL R18, R18, 16777216 ;  /* 0x4b8000001212c820 */ /* 0x000fe20000400000 */
[----:B------:R-:W-:Y:S01]  /*0340*/  FSETP.GEU.AND P6, PT, R13, 1.175494350822287508e-38, PT ;  /* 0x008000000d00780b */ /* 0x000fe20003fce000 */
[----:B------:R-:W-:Y:S01]  /*0350*/  @!P3 FMUL R20, R20, 16777216 ;  /* 0x4b8000001414b820 */ /* 0x000fe20000400000 */
[----:B------:R-:W-:Y:S02]  /*0360*/  FADD R5, R5, -R9 ;  /* 0x8000000905057221 */ /* 0x000fe40000000000 */
[----:B------:R-:W1:Y:S01]  /*0370*/  MUFU.RCP R9, R18 ;  /* 0x0000001200097308 */ /* 0x000e620000001000 */
[----:B------:R-:W-:Y:S01]  /*0380*/  @P2 FMUL R12, R12, 0.25 ;  /* 0x3e8000000c0c2820 */ /* 0x000fe20000400000 */
[----:B------:R-:W-:-:S06]  /*0390*/  FADD R7, R7, -R11 ;  /* 0x8000000b07077221 */ /* 0x000fcc0000000000 */
[----:B------:R-:W2:Y:S01]  /*03a0*/  MUFU.RCP R20, R20 ;  /* 0x0000001400147308 */ /* 0x000ea20000001000 */
[----:B------:R-:W-:Y:S01]  /*03b0*/  @P1 FMUL R13, R13, 0.25 ;  /* 0x3e8000000d0d1820 */ /* 0x000fe20000400000 */
[----:B------:R-:W-:Y:S01]  /*03c0*/  @!P0 FMUL R12, R12, 16777216 ;  /* 0x4b8000000c0c8820 */ /* 0x000fe20000400000 */
[----:B------:R-:W-:Y:S01]  /*03d0*/  FSEL R11, R0, 1, P5 ;  /* 0x3f800000000b7808 */ /* 0x000fe20002800000 */
[----:B----4-:R-:W-:Y:S01]  /*03e0*/  FADD R29, R29, -R25 ;  /* 0x800000191d1d7221 */ /* 0x010fe20000000000 */
[----:B------:R-:W-:Y:S01]  /*03f0*/  @!P6 FMUL R13, R13, 16777216 ;  /* 0x4b8000000d0de820 */ /* 0x000fe20000400000 */
[----:B------:R-:W-:Y:S01]  /*0400*/  FADD R24, R28, -R24 ;  /* 0x800000181c187221 */ /* 0x000fe20000000000 */
[----:B------:R-:W-:Y:S01]  /*0410*/  @!P4 FMUL R8, R8, 16777216 ;  /* 0x4b8000000808c820 */ /* 0x000fe20000400000 */
[----:B------:R-:W3:Y:S01]  /*0420*/  MUFU.RCP R25, R12 ;  /* 0x0000000c00197308 */ /* 0x000ee20000001000 */
[----:B------:R-:W-:Y:S02]  /*0430*/  @!P3 FMUL R11, R11, 16777216 ;  /* 0x4b8000000b0bb820 */ /* 0x000fe40000400000 */
[----:B-1----:R-:W-:Y:S01]  /*0440*/  FMUL R9, R9, R8 ;  /* 0x0000000809097220 */ /* 0x002fe20000400000 */
[----:B------:R-:W-:-:S04]  /*0450*/  FSEL R8, R0, 1, P2 ;  /* 0x3f80000000087808 */ /* 0x000fc80001000000 */
[----:B------:R-:W1:Y:S01]  /*0460*/  MUFU.RCP R28, R13 ;  /* 0x0000000d001c7308 */ /* 0x000e620000001000 */
[----:B--2---:R-:W-:Y:S01]  /*0470*/  FMUL R18, R20, R11 ;  /* 0x0000000b14127220 */ /* 0x004fe20000400000 */
[----:B------:R-:W-:Y:S01]  /*0480*/  FSEL R11, R0, 1, P1 ;  /* 0x3f800000000b7808 */ /* 0x000fe20000800000 */
[----:B------:R-:W-:Y:S01]  /*0490*/  @!P0 FMUL R8, R8, 16777216 ;  /* 0x4b80000008088820 */ /* 0x000fe20000400000 */
[----:B------:R-:W-:-:S03]  /*04a0*/  FMUL R21, R9, R4 ;  /* 0x0000000409157220 */ /* 0x000fc60000400000 */
[----:B------:R-:W-:Y:S01]  /*04b0*/  @!P6 FMUL R11, R11, 16777216 ;  /* 0x4b8000000b0be820 */ /* 0x000fe20000400000 */
[----:B---3--:R-:W-:Y:S01]  /*04c0*/  FMUL R25, R25, R8 ;  /* 0x0000000819197220 */ /* 0x008fe20000400000 */
[----:B------:R-:W-:Y:S01]  /*04d0*/  FADD R6, R6, -R10 ;  /* 0x8000000a06067221 */ /* 0x000fe20000000000 */
[----:B0-----:R-:W-:-:S04]  /*04e0*/  IMAD.WIDE R8, R19, 0x4, R32 ;  /* 0x0000000413087825 */ /* 0x001fc800078e0220 */
[----:B------:R-:W-:Y:S01]  /*04f0*/  FMUL R18, R18, R5 ;  /* 0x0000000512127220 */ /* 0x000fe20000400000 */
[----:B-1----:R-:W-:Y:S01]  /*0500*/  FMUL R28, R28, R11 ;  /* 0x0000000b1c1c7220 */ /* 0x002fe20000400000 */
[----:B------:R-:W-:Y:S01]  /*0510*/  FMUL R25, R25, R6 ;  /* 0x0000000619197220 */ /* 0x000fe20000400000 */
[----:B------:R-:W2:Y:S02]  /*0520*/  LDG.E.EL.128 R8, desc[UR4][R8.64] ;  /* 0x0000000408087981 */ /* 0x000ea4000c2e1d00 */
[----:B------:R-:W-:Y:S02]  /*0530*/  FMUL R28, R28, R7 ;  /* 0x000000071c1c7220 */ /* 0x000fe40000400000 */
[----:B------:R-:W2:Y:S01]  /*0540*/  LDG.E.EL.128 R4, desc[UR4][R34.64] ;  /* 0x0000000422047981 */ /* 0x000ea2000c2e1d00 */
[----:B------:R-:W-:-:S06]  /*0550*/  IMAD.WIDE R12, R3, 0x4, R16 ;  /* 0x00000004030c7825 */ /* 0x000fcc00078e0210 */
[----:B------:R-:W3:Y:S01]  /*0560*/  LDG.E.EL.128 R12, desc[UR4][R12.64] ;  /* 0x000000040c0c7981 */ /* 0x000ee2000c2e1d00 */
[----:B------:R-:W-:-:S04]  /*0570*/  IMAD.WIDE R16, R3, 0x4, R22 ;  /* 0x0000000403107825 */ /* 0x000fc800078e0216 */
[----:B------:R-:W-:-:S04]  /*0580*/  IMAD.WIDE R22, R3, 0x4, R32 ;  /* 0x0000000403167825 */ /* 0x000fc800078e0220 */
[----:B--2---:R-:W-:Y:S01]  /*0590*/  FFMA R4, R4, R21, R8 ;  /* 0x0000001504047223 */ /* 0x004fe20000000008 */
[----:B------:R-:W-:Y:S01]  /*05a0*/  FFMA R5, R5, R18, R9 ;  /* 0x0000001205057223 */ /* 0x000fe20000000009 */
[----:B------:R-:W2:Y:S04]  /*05b0*/  LDG.E.EL.128 R20, desc[UR4][R22.64] ;  /* 0x0000000416147981 */ /* 0x000ea8000c2e1d00 */
[----:B------:R-:W2:Y:S01]  /*05c0*/  LDG.E.EL.128 R16, desc[UR4][R16.64] ;  /* 0x0000000410107981 */ /* 0x000ea2000c2e1d00 */
[----:B---3--:R-:W-:Y:S01]  /*05d0*/  FADD R3, R12, 9.9999997473787516356e-06 ;  /* 0x3727c5ac0c037421 */ /* 0x008fe20000000000 */
[----:B------:R-:W-:Y:S01]  /*05e0*/  FADD R14, R14, 9.9999997473787516356e-06 ;  /* 0x3727c5ac0e0e7421 */ /* 0x000fe20000000000 */
[----:B------:R-:W-:-:S04]  /*05f0*/  FADD R8, R13, 9.9999997473787516356e-06 ;  /* 0x3727c5ac0d087421 */ /* 0x000fc80000000000 */
[----:B------:R-:W0:Y:S01]  /*0600*/  MUFU.SQRT R3, R3 ;  /* 0x0000000300037308 */ /* 0x000e220000002000 */
[----:B------:R-:W-:Y:S01]  /*0610*/  FADD R15, R15, 9.9999997473787516356e-06 ;  /* 0x3727c5ac0f0f7421 */ /* 0x000fe20000000000 */
[----:B------:R-:W-:-:S06]  /*0620*/  FFMA R6, R6, R25, R10 ;  /* 0x0000001906067223 */ /* 0x000fcc000000000a */
[----:B------:R-:W1:Y:S08]  /*0630*/  MUFU.SQRT R9, R14 ;  /* 0x0000000e00097308 */ /* 0x000e700000002000 */
[----:B------:R-:W3:Y:S01]  /*0640*/  MUFU.SQRT R8, R8 ;  /* 0x0000000800087308 */ /* 0x000ee20000002000 */
[----:B0-----:R-:W-:-:S07]  /*0650*/  FSETP.GT.AND P6, PT, R3, 8.50705917302346158658e+37, PT ;  /* 0x7e8000000300780b */ /* 0x001fce0003fc4000 */
[----:B------:R-:W0:Y:S01]  /*0660*/  MUFU.SQRT R10, R15 ;  /* 0x0000000f000a7308 */ /* 0x000e220000002000 */
[C---:B-1----:R-:W-:Y:S02]  /*0670*/  FSETP.GT.AND P3, PT, R9.reuse, 8.50705917302346158658e+37, PT ;  /* 0x7e8000000900780b */ /* 0x042fe40003f64000 */
[----:B------:R-:W-:Y:S02]  /*0680*/  FSETP.GEU.AND P0, PT, R9, 1.175494350822287508e-38, PT ;  /* 0x008000000900780b */ /* 0x000fe40003f0e000 */
[C---:B---3--:R-:W-:Y:S01]  /*0690*/  FSETP.GT.AND P5, PT, R8.reuse, 8.50705917302346158658e+37, PT ;  /* 0x7e8000000800780b */ /* 0x048fe20003fa4000 */
[----:B------:R-:W-:Y:S01]  /*06a0*/  FFMA R7, R7, R28, R11 ;  /* 0x0000001c07077223 */ /* 0x000fe2000000000b */
[----:B------:R-:W-:Y:S02]  /*06b0*/  FSETP.GEU.AND P1, PT, R8, 1.175494350822287508e-38, PT ;  /* 0x008000000800780b */ /* 0x000fe40003f2e000 */
[C---:B------:R-:W-:Y:S01]  /*06c0*/  FSETP.GEU.AND P4, PT, R3.reuse, 1.175494350822287508e-38, PT ;  /* 0x008000000300780b */ /* 0x040fe20003f8e000 */
[----:B------:R-:W-:Y:S01]  /*06d0*/  @P6 FMUL R3, R3, 0.25 ;  /* 0x3e80000003036820 */ /* 0x000fe20000400000 */
[----:B0-----:R-:W-:-:S02]  /*06e0*/  FSETP.GT.AND P2, PT, R10, 8.50705917302346158658e+37, PT ;  /* 0x7e8000000a00780b */ /* 0x001fc40003f44000 */
[----:B------:R-:W-:Y:S02]  /*06f0*/  FSEL R11, R0, 1, P6 ;  /* 0x3f800000000b7808 */ /* 0x000fe40003000000 */
[----:B------:R-:W-:Y:S01]  /*0700*/  FSETP.GEU.AND P6, PT, R10, 1.175494350822287508e-38, PT ;  /* 0x008000000a00780b */ /* 0x000fe20003fce000 */
[----:B------:R-:W-:Y:S02]  /*0710*/  @P3 FMUL R9, R9, 0.25 ;  /* 0x3e80000009093820 */ /* 0x000fe40000400000 */
[----:B------:R-:W-:Y:S02]  /*0720*/  @P5 FMUL R8, R8, 0.25 ;  /* 0x3e80000008085820 */ /* 0x000fe40000400000 */
[----:B------:R-:W-:Y:S02]  /*0730*/  @!P0 FMUL R9, R9, 16777216 ;  /* 0x4b80000009098820 */ /* 0x000fe40000400000 */
[----:B------:R-:W-:Y:S02]  /*0740*/  @!P1 FMUL R8, R8, 16777216 ;  /* 0x4b80000008089820 */ /* 0x000fe40000400000 */
[----:B------:R-:W-:Y:S01]  /*0750*/  @P2 FMUL R10, R10, 0.25 ;  /* 0x3e8000000a0a2820 */ /* 0x000fe20000400000 */
[----:B------:R-:W-:Y:S01]  /*0760*/  @!P4 FMUL R3, R3, 16777216 ;  /* 0x4b8000000303c820 */ /* 0x000fe20000400000 */
[----:B------:R-:W0:Y:S02]  /*0770*/  MUFU.RCP R9, R9 ;  /* 0x0000000900097308 */ /* 0x000e240000001000 */
[----:B------:R-:W-:Y:S01]  /*0780*/  @!P6 FMUL R10, R10, 16777216 ;  /* 0x4b8000000a0ae820 */ /* 0x000fe20000400000 */
[----:B------:R-:W-:-:S05]  /*0790*/  FSEL R14, R0, 1, P3 ;  /* 0x3f800000000e7808 */ /* 0x000fca0001800000 */
[----:B------:R-:W1:Y:S01]  /*07a0*/  MUFU.RCP R8, R8 ;  /* 0x0000000800087308 */ /* 0x000e620000001000 */
[----:B------:R-:W-:-:S07]  /*07b0*/  @!P0 FMUL R14, R14, 16777216 ;  /* 0x4b8000000e0e8820 */ /* 0x000fce0000400000 */
[----:B------:R3:W4:Y:S01]  /*07c0*/  MUFU.RCP R12, R3 ;  /* 0x00000003000c7308 */ /* 0x0007220000001000 */
[----:B------:R-:W-:-:S07]  /*07d0*/  FSEL R13, R0, 1, P2 ;  /* 0x3f800000000d7808 */ /* 0x000fce0001000000 */
[----:B------:R-:W5:Y:S01]  /*07e0*/  MUFU.RCP R10, R10 ;  /* 0x0000000a000a7308 */ /* 0x000f620000001000 */
[----:B---3--:R-:W-:Y:S01]  /*07f0*/  FSEL R3, R0, 1, P5 ;  /* 0x3f80000000037808 */ /* 0x008fe20002800000 */
[----:B------:R-:W-:Y:S01]  /*0800*/  FADD R26, R30, -R26 ;  /* 0x8000001a1e1a7221 */ /* 0x000fe20000000000 */
[----:B0-----:R-:W-:Y:S01]  /*0810*/  FMUL R9, R9, R14 ;  /* 0x0000000e09097220 */ /* 0x001fe20000400000 */
[----:B------:R-:W-:Y:S01]  /*0820*/  @!P4 FMUL R11, R11, 16777216 ;  /* 0x4b8000000b0bc820 */ /* 0x000fe20000400000 */
[----:B------:R-:W-:Y:S01]  /*0830*/  FSETP.GTU.AND P3, PT, R7, RZ, PT ;  /* 0x000000ff0700720b */ /* 0x000fe20003f6c000 */
[----:B------:R-:W-:Y:S01]  /*0840*/  @!P1 FMUL R3, R3, 16777216 ;  /* 0x4b80000003039820 */ /* 0x000fe20000400000 */
[----:B------:R-:W-:Y:S01]  /*0850*/  @!P6 FMUL R13, R13, 16777216 ;  /* 0x4b8000000d0de820 */ /* 0x000fe20000400000 */
[----:B------:R-:W-:Y:S01]  /*0860*/  FMUL R9, R9, R26 ;  /* 0x0000001a09097220 */ /* 0x000fe20000400000 */
[----:B------:R-:W-:Y:S01]  /*0870*/  FSETP.GTU.AND P5, PT, R6, RZ, PT ;  /* 0x000000ff0600720b */ /* 0x000fe20003fac000 */
[----:B-1----:R-:W-:Y:S01]  /*0880*/  FMUL R8, R8, R3 ;  /* 0x0000000308087220 */ /* 0x002fe20000400000 */
[----:B----4-:R-:W-:Y:S01]  /*0890*/  FMUL R11, R12, R11 ;  /* 0x0000000b0c0b7220 */ /* 0x010fe20000400000 */
[----:B------:R-:W-:Y:S01]  /*08a0*/  FSEL R7, R7, RZ, P3 ;  /* 0x000000ff07077208 */ /* 0x000fe20001800000 */
[----:B------:R-:W-:Y:S01]  /*08b0*/  FADD R27, R31, -R27 ;  /* 0x8000001b1f1b7221 */ /* 0x000fe20000000000 */
[----:B------:R-:W-:Y:S01]  /*08c0*/  FMUL R8, R8, R29 ;  /* 0x0000001d08087220 */ /* 0x000fe20000400000 */
[----:B-----5:R-:W-:Y:S01]  /*08d0*/  FMUL R10, R10, R13 ;  /* 0x0000000d0a0a7220 */ /* 0x020fe20000400000 */
[----:B------:R-:W-:Y:S01]  /*08e0*/  FSEL R6, R6, RZ, P5 ;  /* 0x000000ff06067208 */ /* 0x000fe20002800000 */
[----:B------:R-:W-:Y:S01]  /*08f0*/  FMUL R11, R11, R24 ;  /* 0x000000180b0b7220 */ /* 0x000fe20000400000 */
[----:B------:R-:W-:Y:S01]  /*0900*/  FSETP.GTU.AND P0, PT, R5, RZ, PT ;  /* 0x000000ff0500720b */ /* 0x000fe20003f0c000 */
[----:B------:R-:W0:Y:S01]  /*0910*/  LDC.64 R12, c[0x0][0x238] ;  /* 0x00008e00ff0c7b82 */ /* 0x000e220000000a00 */
[----:B------:R-:W-:Y:S01]  /*0920*/  FSETP.GEU.AND P5, PT, R7, 6, PT ;  /* 0x40c000000700780b */ /* 0x000fe20003fae000 */
[----:B------:R-:W-:Y:S01]  /*0930*/  FMUL R10, R10, R27 ;  /* 0x0000001b0a0a7220 */ /* 0x000fe20000400000 */
[----:B------:R-:W-:-:S02]  /*0940*/  FSETP.GTU.AND P4, PT, R4, RZ, PT ;  /* 0x000000ff0400720b */ /* 0x000fc40003f8c000 */
[----:B------:R-:W-:Y:S02]  /*0950*/  FSEL R5, R5, RZ, P0 ;  /* 0x000000ff05057208 */ /* 0x000fe40000000000 */
[----:B------:R-:W-:Y:S02]  /*0960*/  FSETP.GEU.AND P0, PT, R6, 6, PT ;  /* 0x40c000000600780b */ /* 0x000fe40003f0e000 */
[----:B------:R-:W-:Y:S02]  /*0970*/  FSEL R4, R4, RZ, P4 ;  /* 0x000000ff04047208 */ /* 0x000fe40002000000 */
[----:B------:R-:W-:-:S04]  /*0980*/  FSETP.NAN.AND P4, PT, R7, R7, PT ;  /* 0x000000070700720b */ /* 0x000fc80003f88000 */
[----:B------:R-:W-:Y:S01]  /*0990*/  @P5 SEL R7, R7, 0x40c00000, P4 ;  /* 0x40c0000007075807 */ /* 0x000fe20002000000 */
[----:B0-----:R-:W-:-:S04]  /*09a0*/  IMAD.WIDE R2, R2, 0x4, R12 ;  /* 0x0000000402027825 */ /* 0x001fc800078e020c */
[----:B--2---:R-:W-:Y:S01]  /*09b0*/  FFMA R9, R18, R9, R22 ;  /* 0x0000000912097223 */ /* 0x004fe20000000016 */
[----:B------:R-:W-:Y:S01]  /*09c0*/  FFMA R8, R17, R8, R21 ;  /* 0x0000000811087223 */ /* 0x000fe20000000015 */
[----:B------:R-:W-:Y:S01]  /*09d0*/  FFMA R11, R16, R11, R20 ;  /* 0x0000000b100b7223 */ /* 0x000fe20000000014 */
[----:B------:R-:W-:Y:S02]  /*09e0*/  FFMA R19, R19, R10, R23 ;  /* 0x0000000a13137223 */ /* 0x000fe40000000017 */
[C---:B------:R-:W-:Y:S02]  /*09f0*/  FSETP.GTU.AND P1, PT, R9.reuse, RZ, PT ;  /* 0x000000ff0900720b */ /* 0x040fe40003f2c000 */
[----:B------:R-:W-:Y:S02]  /*0a00*/  FSETP.GTU.AND P2, PT, R8, RZ, PT ;  /* 0x000000ff0800720b */ /* 0x000fe40003f4c000 */
[----:B------:R-:W-:Y:S02]  /*0a10*/  FSEL R10, R9, RZ, P1 ;  /* 0x000000ff090a7208 */ /* 0x000fe40000800000 */
[----:B------:R-:W-:-:S02]  /*0a20*/  FSETP.GTU.AND P3, PT, R11, RZ, PT ;  /* 0x000000ff0b00720b */ /* 0x000fc40003f6c000 */
[----:B------:R-:W-:Y:S02]  /*0a30*/  FSETP.GEU.AND P1, PT, R5, 6, PT ;  /* 0x40c000000500780b */ /* 0x000fe40003f2e000 */
[----:B------:R-:W-:Y:S02]  /*0a40*/  FSETP.GTU.AND P6, PT, R19, RZ, PT ;  /* 0x000000ff1300720b */ /* 0x000fe40003fcc000 */
[----:B------:R-:W-:Y:S02]  /*0a50*/  FSEL R9, R8, RZ, P2 ;  /* 0x000000ff08097208 */ /* 0x000fe40001000000 */
[----:B------:R-:W-:Y:S02]  /*0a60*/  FSEL R8, R11, RZ, P3 ;  /* 0x000000ff0b087208 */ /* 0x000fe40001800000 */
[----:B------:R-:W-:Y:S02]  /*0a70*/  FSETP.NAN.AND P2, PT, R6, R6, PT ;  /* 0x000000060600720b */ /* 0x000fe40003f48000 */
[----:B------:R-:W-:-:S02]  /*0a80*/  FSETP.GEU.AND P3, PT, R4, 6, PT ;  /* 0x40c000000400780b */ /* 0x000fc40003f6e000 */
[----:B------:R-:W-:Y:S02]  /*0a90*/  FSETP.GEU.AND P5, PT, R10, 6, PT ;  /* 0x40c000000a00780b */ /* 0x000fe40003fae000 */
[----:B------:R-:W-:Y:S02]  /*0aa0*/  FSEL R11, R19, RZ, P6 ;  /* 0x000000ff130b7208 */ /* 0x000fe40003000000 */
[----:B------:R-:W-:Y:S02]  /*0ab0*/  FSETP.NAN.AND P6, PT, R5, R5, PT ;  /* 0x000000050500720b */ /* 0x000fe40003fc8000 */
[----:B------:R-:W-:Y:S02]  /*0ac0*/  @P0 SEL R6, R6, 0x40c00000, P2 ;  /* 0x40c0000006060807 */ /* 0x000fe40001000000 */
[----:B------:R-:W-:Y:S02]  /*0ad0*/  FSETP.GEU.AND P4, PT, R9, 6, PT ;  /* 0x40c000000900780b */ /* 0x000fe40003f8e000 */
[----:B------:R-:W-:-:S02]  /*0ae0*/  FSETP.GEU.AND P2, PT, R8, 6, PT ;  /* 0x40c000000800780b */ /* 0x000fc40003f4e000 */
[----:B------:R-:W-:Y:S02]  /*0af0*/  FSETP.GEU.AND P0, PT, R11, 6, PT ;  /* 0x40c000000b00780b */ /* 0x000fe40003f0e000 */
[----:B------:R-:W-:Y:S02]  /*0b00*/  @P1 SEL R5, R5, 0x40c00000, P6 ;  /* 0x40c0000005051807 */ /* 0x000fe40003000000 */
[----:B------:R-:W-:Y:S02]  /*0b10*/  FSETP.NAN.AND P6, PT, R4, R4, PT ;  /* 0x000000040400720b */ /* 0x000fe40003fc8000 */
[----:B------:R-:W-:Y:S02]  /*0b20*/  FSETP.NAN.AND P1, PT, R10, R10, PT ;  /* 0x0000000a0a00720b */ /* 0x000fe40003f28000 */
[----:B------:R-:W-:Y:S02]  /*0b30*/  @P3 SEL R4, R4, 0x40c00000, P6 ;  /* 0x40c0000004043807 */ /* 0x000fe40003000000 */
[----:B------:R-:W-:-:S02]  /*0b40*/  @P5 SEL R10, R10, 0x40c00000, P1 ;  /* 0x40c000000a0a5807 */ /* 0x000fc40000800000 */
[----:B------:R-:W-:Y:S02]  /*0b50*/  FSETP.NAN.AND P6, PT, R9, R9, PT ;  /* 0x000000090900720b */ /* 0x000fe40003fc8000 */
[C---:B------:R-:W-:Y:S02]  /*0b60*/  FSETP.NAN.AND P3, PT, R8.reuse, R8, PT ;  /* 0x000000080800720b */ /* 0x040fe40003f68000 */
[----:B------:R-:W-:Y:S02]  /*0b70*/  FSETP.NAN.AND P1, PT, R11, R11, PT ;  /* 0x0000000b0b00720b */ /* 0x000fe40003f28000 */
[----:B------:R-:W-:Y:S02]  /*0b80*/  @P4 SEL R9, R9, 0x40c00000, P6 ;  /* 0x40c0000009094807 */ /* 0x000fe40003000000 */
[----:B------:R-:W-:Y:S02]  /*0b90*/  @P2 SEL R8, R8, 0x40c00000, P3 ;  /* 0x40c0000008082807 */ /* 0x000fe40001800000 */
[----:B------:R-:W-:Y:S01]  /*0ba0*/  @P0 SEL R11, R11, 0x40c00000, P1 ;  /* 0x40c000000b0b0807 */ /* 0x000fe20000800000 */
[----:B------:R-:W-:Y:S04]  /*0bb0*/  STG.E.128 desc[UR4][R2.64], R4 ;  /* 0x0000000402007986 */ /* 0x000fe8000c101d04 */
[----:B------:R-:W-:Y:S01]  /*0bc0*/  STG.E.128 desc[UR4][R2.64+0x800], R8 ;  /* 0x0008000802007986 */ /* 0x000fe2000c101d04 */
[----:B------:R-:W-:Y:S05]  /*0bd0*/  EXIT ;  /* 0x000000000000794d */ /* 0x000fea0003800000 */
.L_x_0:
[----:B------:R-:W-:-:S00]  /*0be0*/  BRA `(.L_x_0) ;  /* 0xfffffffc00fc7947 */ /* 0x000fc0000383ffff */
[----:B------:R-:W-:-:S00]  /*0bf0*/  NOP ;  /* 0x0000000000007918 */ /* 0x000fc00000000000 */
        /* <DEDUP_REMOVED lines=8> */
.L_x_1:


//--------------------- .nv.global.init           --------------------------
	.section	.nv.global.init,"aw",@progbits
.nv.global.init:
	.type		_$_str,@object
	.size		_$_str,(_$_str_$_2 - _$_str)
_$_str:
        /*0000*/ 	.byte	0x5f, 0x5f, 0x43, 0x55, 0x44, 0x41, 0x5f, 0x46, 0x54, 0x5a, 0x00
	.type		_$_str_$_2,@object
	.size		_$_str_$_2,(.L_1 - _$_str_$_2)
_$_str_$_2:
        /*000b*/ 	.byte	0x5f, 0x5f, 0x43, 0x55, 0x44, 0x41, 0x5f, 0x50, 0x52, 0x45, 0x43, 0x5f, 0x53, 0x51, 0x52, 0x54
        /*001b*/ 	.byte	0x00
.L_1:


//--------------------- .nv.constant0.triton_poi_fused__native_batch_norm_legit_no_training_hardtanh_14 --------------------------
	.section	.nv.constant0.triton_poi_fused__native_batch_norm_legit_no_training_hardtanh_14,"a",@progbits
	.sectionflags	@""
	.align	4
.nv.constant0.triton_poi_fused__native_batch_norm_legit_no_training_hardtanh_14:
	.zero		580
